//
// Generated by NVIDIA NVVM Compiler
//
// Compiler Build ID: CL-36424714
// Cuda compilation tools, release 13.0, V13.0.88
// Based on NVVM 20.0.0
//

.version 9.0
.target sm_100
.address_size 64

	// .globl	_Z25CalculateMinimumDistancesP5Pointi
// _ZZ25CalculateMinimumDistancesP5PointiE8minArray has been demoted

.visible .entry _Z25CalculateMinimumDistancesP5Pointi(
	.param .u64 .ptr .align 1 _Z25CalculateMinimumDistancesP5Pointi_param_0,
	.param .u32 _Z25CalculateMinimumDistancesP5Pointi_param_1
)
{
	.reg .pred 	%p<14>;
	.reg .b32 	%r<17>;
	.reg .b64 	%rd<7>;
	.reg .b64 	%fd<29>;
	// demoted variable
	.shared .align 8 .b8 _ZZ25CalculateMinimumDistancesP5PointiE8minArray[128];
	ld.param.u64 	%rd3, [_Z25CalculateMinimumDistancesP5Pointi_param_0];
	ld.param.u32 	%r11, [_Z25CalculateMinimumDistancesP5Pointi_param_1];
	cvta.to.global.u64 	%rd1, %rd3;
	mov.u32 	%r12, %ctaid.x;
	add.s32 	%r15, %r12, 1;
	setp.ge.s32 	%p1, %r15, %r11;
	@%p1 bra 	$L__BB0_14;
	mov.u32 	%r2, %tid.x;
	mov.u32 	%r3, %ntid.x;
	shl.b32 	%r13, %r2, 3;
	mov.u32 	%r14, _ZZ25CalculateMinimumDistancesP5PointiE8minArray;
	add.s32 	%r4, %r14, %r13;
	add.s32 	%r5, %r4, %r13;
	mov.u32 	%r6, %nctaid.x;
$L__BB0_2:
	setp.ge.s32 	%p2, %r2, %r15;
	mul.wide.s32 	%rd4, %r15, 24;
	add.s64 	%rd2, %rd1, %rd4;
	mov.f64 	%fd28, 0d7FEFFFFFFFFFFFFF;
	@%p2 bra 	$L__BB0_5;
	ld.global.f64 	%fd1, [%rd2];
	ld.global.f64 	%fd2, [%rd2+8];
	mov.f64 	%fd28, 0d7FEFFFFFFFFFFFFF;
	mov.u32 	%r16, %r2;
$L__BB0_4:
	mul.wide.s32 	%rd5, %r16, 24;
	add.s64 	%rd6, %rd1, %rd5;
	ld.global.f64 	%fd8, [%rd6];
	sub.f64 	%fd9, %fd8, %fd1;
	ld.global.f64 	%fd10, [%rd6+8];
	sub.f64 	%fd11, %fd10, %fd2;
	mul.f64 	%fd12, %fd11, %fd11;
	fma.rn.f64 	%fd13, %fd9, %fd9, %fd12;
	setp.lt.f64 	%p3, %fd13, %fd28;
	selp.f64 	%fd28, %fd13, %fd28, %p3;
	add.s32 	%r16, %r16, %r3;
	setp.lt.s32 	%p4, %r16, %r15;
	@%p4 bra 	$L__BB0_4;
$L__BB0_5:
	setp.gt.u32 	%p5, %r2, 7;
	st.shared.f64 	[%r4], %fd28;
	bar.sync 	0;
	@%p5 bra 	$L__BB0_7;
	ld.shared.f64 	%fd14, [%r5];
	ld.shared.f64 	%fd15, [%r5+8];
	setp.le.f64 	%p6, %fd14, %fd15;
	selp.f64 	%fd16, %fd14, %fd15, %p6;
	st.shared.f64 	[%r4], %fd16;
$L__BB0_7:
	setp.gt.u32 	%p7, %r2, 3;
	bar.sync 	0;
	@%p7 bra 	$L__BB0_9;
	ld.shared.f64 	%fd17, [%r5];
	ld.shared.f64 	%fd18, [%r5+8];
	setp.le.f64 	%p8, %fd17, %fd18;
	selp.f64 	%fd19, %fd17, %fd18, %p8;
	st.shared.f64 	[%r4], %fd19;
$L__BB0_9:
	setp.gt.u32 	%p9, %r2, 1;
	bar.sync 	0;
	@%p9 bra 	$L__BB0_11;
	ld.shared.f64 	%fd20, [%r5];
	ld.shared.f64 	%fd21, [%r5+8];
	setp.le.f64 	%p10, %fd20, %fd21;
	selp.f64 	%fd22, %fd20, %fd21, %p10;
	st.shared.f64 	[%r4], %fd22;
$L__BB0_11:
	setp.ne.s32 	%p11, %r2, 0;
	bar.sync 	0;
	@%p11 bra 	$L__BB0_13;
	ld.shared.f64 	%fd23, [%r5];
	ld.shared.f64 	%fd24, [%r5+8];
	setp.le.f64 	%p12, %fd23, %fd24;
	selp.f64 	%fd25, %fd23, %fd24, %p12;
	st.shared.f64 	[%r4], %fd25;
$L__BB0_13:
	bar.sync 	0;
	ld.shared.f64 	%fd26, [_ZZ25CalculateMinimumDistancesP5PointiE8minArray];
	st.global.f64 	[%rd2+16], %fd26;
	add.s32 	%r15, %r15, %r6;
	setp.lt.s32 	%p13, %r15, %r11;
	@%p13 bra 	$L__BB0_2;
$L__BB0_14:
	ret;

}


// ===== COMPILED SASS (sm_100) =====

	.target	sm_100

	.elftype	@"ET_EXEC"


//--------------------- .note.nv.tkinfo           --------------------------
	.section	.note.nv.tkinfo,"",@"SHT_NOTE"
	.sectionflags	@"SHF_NOTE_NV_TKINFO"
	.tkinfo
        /*0018*/ 	.word	0x00000002
        /*0030*/ 	.string	""
        /*0030*/ 	.string	"ptxas"
        /*0030*/ 	.string	"Cuda compilation tools, release 13.0, V13.0.88"
        /*0030*/ 	.string	"Build cuda_13.0.r13.0/compiler.36424714_0"
        /*0030*/ 	.string	"-arch sm_100 -m 64 "



//--------------------- .note.nv.cuinfo           --------------------------
	.section	.note.nv.cuinfo,"",@"SHT_NOTE"
	.sectionflags	@"SHF_NOTE_NV_CUINFO"
        /*0018*/ 	.short	0x0002
        /*001a*/ 	.short	0x0064
        /*001c*/ 	.short	0x0082
	.zero		2


//--------------------- .nv.info                  --------------------------
	.section	.nv.info,"",@"SHT_CUDA_INFO"
	.align	4


	//----- nvinfo : EIATTR_REGCOUNT
	.align		4
        /*0000*/ 	.byte	0x04, 0x2f
        /*0002*/ 	.short	(.L_1 - .L_0)
	.align		4
.L_0:
        /*0004*/ 	.word	index@(_Z25CalculateMinimumDistancesP5Pointi)
        /*0008*/ 	.word	0x0000001a


	//----- nvinfo : EIATTR_FRAME_SIZE
	.align		4
.L_1:
        /*000c*/ 	.byte	0x04, 0x11
        /*000e*/ 	.short	(.L_3 - .L_2)
	.align		4
.L_2:
        /*0010*/ 	.word	index@(_Z25CalculateMinimumDistancesP5Pointi)
        /*0014*/ 	.word	0x00000000


	//----- nvinfo : EIATTR_MIN_STACK_SIZE
	.align		4
.L_3:
        /*0018*/ 	.byte	0x04, 0x12
        /*001a*/ 	.short	(.L_5 - .L_4)
	.align		4
.L_4:
        /*001c*/ 	.word	index@(_Z25CalculateMinimumDistancesP5Pointi)
        /*0020*/ 	.word	0x00000000
.L_5:


//--------------------- .nv.compat                --------------------------
	.section	.nv.compat,"",@"SHT_CUDA_COMPAT_INFO"
	.align	4
        /*0000*/ 	.byte	0x02, 0x09, 0x00, 0x00, 0x02, 0x02, 0x01, 0x00, 0x02, 0x05, 0x05, 0x00, 0x03, 0x07, 0x01, 0x01
        /*0010*/ 	.byte	0x02, 0x03, 0x00, 0x00, 0x02, 0x06, 0x01, 0x00, 0x04, 0x0b, 0x08, 0x00, 0x01, 0x00, 0x00, 0x00
        /*0020*/ 	.byte	0x00, 0x00, 0x00, 0x00


//--------------------- .nv.info._Z25CalculateMinimumDistancesP5Pointi --------------------------
	.section	.nv.info._Z25CalculateMinimumDistancesP5Pointi,"",@"SHT_CUDA_INFO"
	.sectionflags	@""
	.align	4


	//----- nvinfo : EIATTR_CUDA_API_VERSION
	.align		4
        /*0000*/ 	.byte	0x04, 0x37
        /*0002*/ 	.short	(.L_7 - .L_6)
.L_6:
        /*0004*/ 	.word	0x00000082


	//----- nvinfo : EIATTR_KPARAM_INFO
	.align		4
.L_7:
        /*0008*/ 	.byte	0x04, 0x17
        /*000a*/ 	.short	(.L_9 - .L_8)
.L_8:
        /*000c*/ 	.word	0x00000000
        /*0010*/ 	.short	0x0001
        /*0012*/ 	.short	0x0008
        /*0014*/ 	.byte	0x00, 0xf0, 0x11, 0x00


	//----- nvinfo : EIATTR_KPARAM_INFO
	.align		4
.L_9:
        /*0018*/ 	.byte	0x04, 0x17
        /*001a*/ 	.short	(.L_11 - .L_10)
.L_10:
        /*001c*/ 	.word	0x00000000
        /*0020*/ 	.short	0x0000
        /*0022*/ 	.short	0x0000
        /*0024*/ 	.byte	0x00, 0xf5, 0x21, 0x00


	//----- nvinfo : EIATTR_SPARSE_MMA_MASK
	.align		4
.L_11:
        /*0028*/ 	.byte	0x03, 0x50
        /*002a*/ 	.short	0x0000


	//----- nvinfo : EIATTR_MAXREG_COUNT
	.align		4
        /*002c*/ 	.byte	0x03, 0x1b
        /*002e*/ 	.short	0x00ff


	//----- nvinfo : EIATTR_NUM_BARRIERS
	.align		4
        /*0030*/ 	.byte	0x02, 0x4c
        /*0032*/ 	.byte	0x01
	.zero		1


	//----- nvinfo : EIATTR_MERCURY_ISA_VERSION
	.align		4
        /*0034*/ 	.byte	0x03, 0x5f
        /*0036*/ 	.short	0x0101


	//----- nvinfo : EIATTR_VRC_CTA_INIT_COUNT
	.align		4
        /*0038*/ 	.byte	0x02, 0x4a
	.zero		1
	.zero		1


	//----- nvinfo : EIATTR_EXIT_INSTR_OFFSETS
	.align		4
        /*003c*/ 	.byte	0x04, 0x1c
        /*003e*/ 	.short	(.L_13 - .L_12)


	//   ....[0]....
.L_12:
        /*0040*/ 	.word	0x00000050


	//   ....[1]....
        /*0044*/ 	.word	0x00000550


	//----- nvinfo : EIATTR_CRS_STACK_SIZE
	.align		4
.L_13:
        /*0048*/ 	.byte	0x04, 0x1e
        /*004a*/ 	.short	(.L_15 - .L_14)
.L_14:
        /*004c*/ 	.word	0x00000000


	//----- nvinfo : EIATTR_CBANK_PARAM_SIZE
	.align		4
.L_15:
        /*0050*/ 	.byte	0x03, 0x19
        /*0052*/ 	.short	0x000c


	//----- nvinfo : EIATTR_PARAM_CBANK
	.align		4
        /*0054*/ 	.byte	0x04, 0x0a
        /*0056*/ 	.short	(.L_17 - .L_16)
	.align		4
.L_16:
        /*0058*/ 	.word	index@(.nv.constant0._Z25CalculateMinimumDistancesP5Pointi)
        /*005c*/ 	.short	0x0380
        /*005e*/ 	.short	0x000c


	//----- nvinfo : EIATTR_SW_WAR
	.align		4
.L_17:
        /*0060*/ 	.byte	0x04, 0x36
        /*0062*/ 	.short	(.L_19 - .L_18)
.L_18:
        /*0064*/ 	.word	0x00000008
.L_19:


//--------------------- .nv.callgraph             --------------------------
	.section	.nv.callgraph,"",@"SHT_CUDA_CALLGRAPH"
	.align	4
	.sectionentsize	8
	.align		4
        /*0000*/ 	.word	0x00000000
	.align		4
        /*0004*/ 	.word	0xffffffff
	.align		4
        /*0008*/ 	.word	0x00000000
	.align		4
        /*000c*/ 	.word	0xfffffffe
	.align		4
        /*0010*/ 	.word	0x00000000
	.align		4
        /*0014*/ 	.word	0xfffffffd
	.align		4
        /*0018*/ 	.word	0x00000000
	.align		4
        /*001c*/ 	.word	0xfffffffc


//--------------------- .text._Z25CalculateMinimumDistancesP5Pointi --------------------------
	.section	.text._Z25CalculateMinimumDistancesP5Pointi,"ax",@progbits
	.align	128
        .global         _Z25CalculateMinimumDistancesP5Pointi
        .type           _Z25CalculateMinimumDistancesP5Pointi,@function
        .size           _Z25CalculateMinimumDistancesP5Pointi,(.L_x_5 - _Z25CalculateMinimumDistancesP5Pointi)
        .other          _Z25CalculateMinimumDistancesP5Pointi,@"STO_CUDA_ENTRY STV_DEFAULT"
_Z25CalculateMinimumDistancesP5Pointi:
.text._Z25CalculateMinimumDistancesP5Pointi:
[----:B------:R-:W-:Y:S08]  /*0000*/  LDC R1, c[0x0][0x37c] ;  /* 0x0000df00ff017b82 */ /* 0x000ff00000000800 */
[----:B------:R-:W0:Y:S08]  /*0010*/  S2UR UR4, SR_CTAID.X ;  /* 0x00000000000479c3 */ /* 0x000e300000002500 */
[----:B------:R-:W1:Y:S01]  /*0020*/  LDC R0, c[0x0][0x388] ;  /* 0x0000e200ff007b82 */ /* 0x000e620000000800 */
[----:B0-----:R-:W-:-:S06]  /*0030*/  UIADD3 UR4, UPT, UPT, UR4, 0x1, URZ ;  /* 0x0000000104047890 */ /* 0x001fcc000fffe0ff */
[----:B-1----:R-:W-:-:S13]  /*0040*/  ISETP.LE.AND P0, PT, R0, UR4, PT ;  /* 0x0000000400007c0c */ /* 0x002fda000bf03270 */
[----:B------:R-:W-:Y:S05]  /*0050*/  @P0 EXIT ;  /* 0x000000000000094d */ /* 0x000fea0003800000 */
[----:B------:R-:W0:Y:S01]  /*0060*/  S2R R0, SR_TID.X ;  /* 0x0000000000007919 */ /* 0x000e220000002100 */
[----:B------:R-:W1:Y:S01]  /*0070*/  S2UR UR6, SR_CgaCtaId ;  /* 0x00000000000679c3 */ /* 0x000e620000008800 */
[----:B------:R-:W2:Y:S01]  /*0080*/  LDCU UR7, c[0x0][0x360] ;  /* 0x00006c00ff0777ac */ /* 0x000ea20008000800 */
[----:B------:R-:W-:Y:S01]  /*0090*/  IMAD.U32 R17, RZ, RZ, UR4 ;  /* 0x00000004ff117e24 */ /* 0x000fe2000f8e00ff */
[----:B------:R-:W-:Y:S01]  /*00a0*/  UMOV UR5, 0x400 ;  /* 0x0000040000057882 */ /* 0x000fe20000000000 */
[----:B------:R-:W3:Y:S04]  /*00b0*/  LDCU.64 UR8, c[0x0][0x358] ;  /* 0x00006b00ff0877ac */ /* 0x000ee80008000a00 */
[----:B------:R-:W4:Y:S01]  /*00c0*/  LDC R12, c[0x0][0x370] ;  /* 0x0000dc00ff0c7b82 */ /* 0x000f220000000800 */
[----:B-1----:R-:W-:-:S06]  /*00d0*/  ULEA UR5, UR6, UR5, 0x18 ;  /* 0x0000000506057291 */ /* 0x002fcc000f8ec0ff */
[----:B0-----:R-:W-:-:S05]  /*00e0*/  LEA R15, R0, UR5, 0x3 ;  /* 0x00000005000f7c11 */ /* 0x001fca000f8e18ff */
[----:B--23--:R-:W-:-:S07]  /*00f0*/  IMAD R14, R0, 0x8, R15 ;  /* 0x00000008000e7824 */ /* 0x00cfce00078e020f */
.L_x_3:
[----:B01----:R-:W0:Y:S01]  /*0100*/  LDC.64 R2, c[0x0][0x380] ;  /* 0x0000e000ff027b82 */ /* 0x003e220000000a00 */
[C---:B------:R-:W-:Y:S01]  /*0110*/  ISETP.GE.AND P1, PT, R0.reuse, R17, PT ;  /* 0x000000110000720c */ /* 0x040fe20003f26270 */
[----:B------:R-:W-:Y:S01]  /*0120*/  BSSY.RECONVERGENT B0, `(.L_x_0) ;  /* 0x0000018000007945 */ /* 0x000fe20003800200 */
[----:B------:R-:W-:Y:S01]  /*0130*/  ISETP.GT.U32.AND P0, PT, R0, 0x7, PT ;  /* 0x000000070000780c */ /* 0x000fe20003f04070 */
[----:B------:R-:W-:Y:S02]  /*0140*/  IMAD.MOV.U32 R10, RZ, RZ, -0x1 ;  /* 0xffffffffff0a7424 */ /* 0x000fe400078e00ff */
[----:B------:R-:W-:Y:S02]  /*0150*/  IMAD.MOV.U32 R11, RZ, RZ, 0x7fefffff ;  /* 0x7fefffffff0b7424 */ /* 0x000fe400078e00ff */
[----:B0-----:R-:W-:-:S06]  /*0160*/  IMAD.WIDE R4, R17, 0x18, R2 ;  /* 0x0000001811047825 */ /* 0x001fcc00078e0202 */
[----:B------:R-:W-:Y:S05]  /*0170*/  @P1 BRA `(.L_x_1) ;  /* 0x0000000000481947 */ /* 0x000fea0003800000 */
[----:B------:R0:W5:Y:S04]  /*0180*/  LDG.E.64 R6, desc[UR8][R4.64] ;  /* 0x0000000804067981 */ /* 0x000168000c1e1b00 */
[----:B------:R0:W5:Y:S01]  /*0190*/  LDG.E.64 R8, desc[UR8][R4.64+0x8] ;  /* 0x0000080804087981 */ /* 0x000162000c1e1b00 */
[----:B------:R-:W-:Y:S02]  /*01a0*/  IMAD.MOV.U32 R13, RZ, RZ, R0 ;  /* 0x000000ffff0d7224 */ /* 0x000fe400078e0000 */
[----:B------:R-:W-:Y:S02]  /*01b0*/  IMAD.MOV.U32 R10, RZ, RZ, -0x1 ;  /* 0xffffffffff0a7424 */ /* 0x000fe400078e00ff */
[----:B------:R-:W-:-:S07]  /*01c0*/  IMAD.MOV.U32 R11, RZ, RZ, 0x7fefffff ;  /* 0x7fefffffff0b7424 */ /* 0x000fce00078e00ff */
.L_x_2:
[----:B------:R-:W-:-:S05]  /*01d0*/  IMAD.WIDE R18, R13, 0x18, R2 ;  /* 0x000000180d127825 */ /* 0x000fca00078e0202 */
[----:B------:R-:W2:Y:S04]  /*01e0*/  LDG.E.64 R22, desc[UR8][R18.64+0x8] ;  /* 0x0000080812167981 */ /* 0x000ea8000c1e1b00 */
[----:B------:R-:W3:Y:S01]  /*01f0*/  LDG.E.64 R20, desc[UR8][R18.64] ;  /* 0x0000000812147981 */ /* 0x000ee2000c1e1b00 */
[----:B------:R-:W-:-:S05]  /*0200*/  VIADD R13, R13, UR7 ;  /* 0x000000070d0d7c36 */ /* 0x000fca0008000000 */
[----:B------:R-:W-:Y:S01]  /*0210*/  ISETP.GE.AND P2, PT, R13, R17, PT ;  /* 0x000000110d00720c */ /* 0x000fe20003f46270 */
[----:B--2--5:R-:W-:Y:S02]  /*0220*/  DADD R22, -R8, R22 ;  /* 0x0000000008167229 */ /* 0x024fe40000000116 */
[----:B---3--:R-:W-:-:S06]  /*0230*/  DADD R20, -R6, R20 ;  /* 0x0000000006147229 */ /* 0x008fcc0000000114 */
[----:B------:R-:W-:-:S08]  /*0240*/  DMUL R22, R22, R22 ;  /* 0x0000001616167228 */ /* 0x000fd00000000000 */
[----:B------:R-:W-:-:S08]  /*0250*/  DFMA R22, R20, R20, R22 ;  /* 0x000000141416722b */ /* 0x000fd00000000016 */
[----:B------:R-:W-:-:S06]  /*0260*/  DSETP.GEU.AND P1, PT, R22, R10, PT ;  /* 0x0000000a1600722a */ /* 0x000fcc0003f2e000 */
[----:B------:R-:W-:Y:S02]  /*0270*/  FSEL R10, R22, R10, !P1 ;  /* 0x0000000a160a7208 */ /* 0x000fe40004800000 */
[----:B------:R-:W-:Y:S01]  /*0280*/  FSEL R11, R23, R11, !P1 ;  /* 0x0000000b170b7208 */ /* 0x000fe20004800000 */
[----:B------:R-:W-:Y:S06]  /*0290*/  @!P2 BRA `(.L_x_2) ;  /* 0xfffffffc00cca947 */ /* 0x000fec000383ffff */
.L_x_1:
[----:B------:R-:W-:Y:S05]  /*02a0*/  BSYNC.RECONVERGENT B0 ;  /* 0x0000000000007941 */ /* 0x000fea0003800200 */
.L_x_0:
[----:B------:R-:W-:Y:S01]  /*02b0*/  STS.64 [R15], R10 ;  /* 0x0000000a0f007388 */ /* 0x000fe20000000a00 */
[----:B------:R-:W-:Y:S01]  /*02c0*/  BAR.SYNC.DEFER_BLOCKING 0x0 ;  /* 0x0000000000007b1d */ /* 0x000fe20000010000 */
[----:B------:R-:W-:Y:S01]  /*02d0*/  ISETP.GT.U32.AND P1, PT, R0, 0x3, PT ;  /* 0x000000030000780c */ /* 0x000fe20003f24070 */
[----:B----4-:R-:W-:-:S06]  /*02e0*/  IMAD.IADD R17, R12, 0x1, R17 ;  /* 0x000000010c117824 */ /* 0x010fcc00078e0211 */
[----:B------:R-:W1:Y:S01]  /*02f0*/  S2UR UR5, SR_CgaCtaId ;  /* 0x00000000000579c3 */ /* 0x000e620000008800 */
[----:B------:R-:W-:Y:S01]  /*0300*/  UMOV UR4, 0x400 ;  /* 0x0000040000047882 */ /* 0x000fe20000000000 */
[----:B------:R-:W-:Y:S04]  /*0310*/  @!P0 LDS.64 R2, [R14] ;  /* 0x000000000e028984 */ /* 0x000fe80000000a00 */
[----:B------:R-:W2:Y:S01]  /*0320*/  @!P0 LDS.64 R6, [R14+0x8] ;  /* 0x000008000e068984 */ /* 0x000ea20000000a00 */
[----:B-1----:R-:W-:Y:S01]  /*0330*/  ULEA UR4, UR5, UR4, 0x18 ;  /* 0x0000000405047291 */ /* 0x002fe2000f8ec0ff */
[----:B--2---:R-:W-:-:S06]  /*0340*/  @!P0 DSETP.GTU.AND P2, PT, R2, R6, PT ;  /* 0x000000060200822a */ /* 0x004fcc0003f4c000 */
[----:B------:R-:W-:Y:S02]  /*0350*/  @!P0 FSEL R8, R2, R6, !P2 ;  /* 0x0000000602088208 */ /* 0x000fe40005000000 */
[----:B------:R-:W-:-:S05]  /*0360*/  @!P0 FSEL R9, R3, R7, !P2 ;  /* 0x0000000703098208 */ /* 0x000fca0005000000 */
[----:B------:R-:W-:Y:S01]  /*0370*/  @!P0 STS.64 [R15], R8 ;  /* 0x000000080f008388 */ /* 0x000fe20000000a00 */
[----:B------:R-:W-:Y:S01]  /*0380*/  BAR.SYNC.DEFER_BLOCKING 0x0 ;  /* 0x0000000000007b1d */ /* 0x000fe20000010000 */
[----:B------:R-:W-:-:S05]  /*0390*/  ISETP.GT.U32.AND P0, PT, R0, 0x1, PT ;  /* 0x000000010000780c */ /* 0x000fca0003f04070 */
[----:B------:R-:W-:Y:S04]  /*03a0*/  @!P1 LDS.64 R2, [R14] ;  /* 0x000000000e029984 */ /* 0x000fe80000000a00 */
[----:B------:R-:W1:Y:S02]  /*03b0*/  @!P1 LDS.64 R6, [R14+0x8] ;  /* 0x000008000e069984 */ /* 0x000e640000000a00 */
[----:B-1----:R-:W-:-:S06]  /*03c0*/  @!P1 DSETP.GTU.AND P2, PT, R2, R6, PT ;  /* 0x000000060200922a */ /* 0x002fcc0003f4c000 */
[----:B------:R-:W-:Y:S02]  /*03d0*/  @!P1 FSEL R10, R2, R6, !P2 ;  /* 0x00000006020a9208 */ /* 0x000fe40005000000 */
[----:B------:R-:W-:-:S05]  /*03e0*/  @!P1 FSEL R11, R3, R7, !P2 ;  /* 0x00000007030b9208 */ /* 0x000fca0005000000 */
[----:B------:R-:W-:Y:S01]  /*03f0*/  @!P1 STS.64 [R15], R10 ;  /* 0x0000000a0f009388 */ /* 0x000fe20000000a00 */
[----:B------:R-:W-:Y:S01]  /*0400*/  BAR.SYNC.DEFER_BLOCKING 0x0 ;  /* 0x0000000000007b1d */ /* 0x000fe20000010000 */
[----:B------:R-:W-:-:S05]  /*0410*/  ISETP.NE.AND P1, PT, R0, RZ, PT ;  /* 0x000000ff0000720c */ /* 0x000fca0003f25270 */
[----:B------:R-:W-:Y:S04]  /*0420*/  @!P0 LDS.64 R2, [R14] ;  /* 0x000000000e028984 */ /* 0x000fe80000000a00 */
[----:B------:R-:W1:Y:S02]  /*0430*/  @!P0 LDS.64 R6, [R14+0x8] ;  /* 0x000008000e068984 */ /* 0x000e640000000a00 */
[----:B-1----:R-:W-:-:S06]  /*0440*/  @!P0 DSETP.GTU.AND P2, PT, R2, R6, PT ;  /* 0x000000060200822a */ /* 0x002fcc0003f4c000 */
[----:B------:R-:W-:Y:S02]  /*0450*/  @!P0 FSEL R8, R2, R6, !P2 ;  /* 0x0000000602088208 */ /* 0x000fe40005000000 */
[----:B------:R-:W-:-:S05]  /*0460*/  @!P0 FSEL R9, R3, R7, !P2 ;  /* 0x0000000703098208 */ /* 0x000fca0005000000 */
[----:B------:R-:W-:Y:S01]  /*0470*/  @!P0 STS.64 [R15], R8 ;  /* 0x000000080f008388 */ /* 0x000fe20000000a00 */
[----:B------:R-:W-:Y:S06]  /*0480*/  BAR.SYNC.DEFER_BLOCKING 0x0 ;  /* 0x0000000000007b1d */ /* 0x000fec0000010000 */
[----:B------:R-:W-:Y:S04]  /*0490*/  @!P1 LDS.64 R2, [R14] ;  /* 0x000000000e029984 */ /* 0x000fe80000000a00 */
[----:B------:R-:W1:Y:S02]  /*04a0*/  @!P1 LDS.64 R6, [R14+0x8] ;  /* 0x000008000e069984 */ /* 0x000e640000000a00 */
[----:B-1----:R-:W-:-:S06]  /*04b0*/  @!P1 DSETP.GTU.AND P0, PT, R2, R6, PT ;  /* 0x000000060200922a */ /* 0x002fcc0003f0c000 */
[----:B------:R-:W-:Y:S02]  /*04c0*/  @!P1 FSEL R6, R2, R6, !P0 ;  /* 0x0000000602069208 */ /* 0x000fe40004000000 */
[----:B------:R-:W-:-:S05]  /*04d0*/  @!P1 FSEL R7, R3, R7, !P0 ;  /* 0x0000000703079208 */ /* 0x000fca0004000000 */
[----:B------:R-:W-:Y:S01]  /*04e0*/  @!P1 STS.64 [R15], R6 ;  /* 0x000000060f009388 */ /* 0x000fe20000000a00 */
[----:B------:R-:W-:Y:S06]  /*04f0*/  BAR.SYNC.DEFER_BLOCKING 0x0 ;  /* 0x0000000000007b1d */ /* 0x000fec0000010000 */
[----:B------:R-:W1:Y:S01]  /*0500*/  LDS.64 R2, [UR4] ;  /* 0x00000004ff027984 */ /* 0x000e620008000a00 */
[----:B------:R-:W2:Y:S02]  /*0510*/  LDCU UR4, c[0x0][0x388] ;  /* 0x00007100ff0477ac */ /* 0x000ea40008000800 */
[----:B--2---:R-:W-:Y:S01]  /*0520*/  ISETP.GE.AND P0, PT, R17, UR4, PT ;  /* 0x0000000411007c0c */ /* 0x004fe2000bf06270 */
[----:B-1----:R1:W-:-:S12]  /*0530*/  STG.E.64 desc[UR8][R4.64+0x10], R2 ;  /* 0x0000100204007986 */ /* 0x0023d8000c101b08 */
[----:B------:R-:W-:Y:S05]  /*0540*/  @!P0 BRA `(.L_x_3) ;  /* 0xfffffff800ec8947 */ /* 0x000fea000383ffff */
[----:B------:R-:W-:Y:S05]  /*0550*/  EXIT ;  /* 0x000000000000794d */ /* 0x000fea0003800000 */
.L_x_4:
[----:B------:R-:W-:-:S00]  /*0560*/  BRA `(.L_x_4) ;  /* 0xfffffffc00fc7947 */ /* 0x000fc0000383ffff */
[----:B------:R-:W-:-:S00]  /*0570*/  NOP ;  /* 0x0000000000007918 */ /* 0x000fc00000000000 */
        /* <DEDUP_REMOVED lines=8> */
.L_x_5:


//--------------------- .nv.shared._Z25CalculateMinimumDistancesP5Pointi --------------------------
	.section	.nv.shared._Z25CalculateMinimumDistancesP5Pointi,"aw",@nobits
	.sectionflags	@""
	.align	8
.nv.shared._Z25CalculateMinimumDistancesP5Pointi:
	.zero		1152


//--------------------- .nv.shared.reserved.0     --------------------------
	.section	.nv.shared.reserved.0,"aw",@nobits
	.weak		__nv_reservedSMEM_offset_0_alias
	.size		__nv_reservedSMEM_offset_0_alias, 0, 64
	.other		__nv_reservedSMEM_offset_0_alias,@"STO_CUDA_RESERVED_SHARED STV_DEFAULT"
__nv_reservedSMEM_offset_0_alias:
	.zero		0
	.zero		64


//--------------------- .nv.constant0._Z25CalculateMinimumDistancesP5Pointi --------------------------
	.section	.nv.constant0._Z25CalculateMinimumDistancesP5Pointi,"a",@progbits
	.sectionflags	@""
	.align	4
.nv.constant0._Z25CalculateMinimumDistancesP5Pointi:
	.zero		908


//--------------------- SYMBOLS --------------------------

	.type		.nv.reservedSmem.offset0,@object
	.size		.nv.reservedSmem.offset0,0x4
	.type		.nv.reservedSmem.cap,@object
	.size		.nv.reservedSmem.cap,0x4
